//
// Generated by NVIDIA NVVM Compiler
//
// Compiler Build ID: CL-36424714
// Cuda compilation tools, release 13.0, V13.0.88
// Based on NVVM 20.0.0
//

.version 9.0
.target sm_100
.address_size 64

	// .globl	_Z3addPiiS_
.extern .shared .align 16 .b8 temp[];

.visible .entry _Z3addPiiS_(
	.param .u64 .ptr .align 1 _Z3addPiiS__param_0,
	.param .u32 _Z3addPiiS__param_1,
	.param .u64 .ptr .align 1 _Z3addPiiS__param_2
)
{
	.reg .b32 	%r<8>;
	.reg .b64 	%rd<9>;

	ld.param.u64 	%rd1, [_Z3addPiiS__param_0];
	ld.param.u32 	%r1, [_Z3addPiiS__param_1];
	ld.param.u64 	%rd2, [_Z3addPiiS__param_2];
	cvta.to.global.u64 	%rd3, %rd1;
	cvta.to.global.u64 	%rd4, %rd2;
	mov.u32 	%r2, %ctaid.x;
	mov.u32 	%r3, %tid.x;
	mul.wide.u32 	%rd5, %r2, 4;
	add.s64 	%rd6, %rd4, %rd5;
	ld.global.u32 	%r4, [%rd6];
	mad.lo.s32 	%r5, %r1, %r2, %r3;
	mul.wide.s32 	%rd7, %r5, 4;
	add.s64 	%rd8, %rd3, %rd7;
	ld.global.u32 	%r6, [%rd8];
	add.s32 	%r7, %r6, %r4;
	st.global.u32 	[%rd8], %r7;
	ret;

}
	// .globl	_Z4scanPiS_iS_
.visible .entry _Z4scanPiS_iS_(
	.param .u64 .ptr .align 1 _Z4scanPiS_iS__param_0,
	.param .u64 .ptr .align 1 _Z4scanPiS_iS__param_1,
	.param .u32 _Z4scanPiS_iS__param_2,
	.param .u64 .ptr .align 1 _Z4scanPiS_iS__param_3
)
{
	.reg .pred 	%p<8>;
	.reg .b32 	%r<88>;
	.reg .b64 	%rd<16>;

	ld.param.u64 	%rd4, [_Z4scanPiS_iS__param_0];
	ld.param.u64 	%rd6, [_Z4scanPiS_iS__param_1];
	ld.param.u32 	%r18, [_Z4scanPiS_iS__param_2];
	ld.param.u64 	%rd5, [_Z4scanPiS_iS__param_3];
	cvta.to.global.u64 	%rd7, %rd6;
	mov.u32 	%r1, %ctaid.x;
	mov.u32 	%r2, %tid.x;
	shr.u32 	%r20, %r18, 31;
	add.s32 	%r21, %r18, %r20;
	shr.s32 	%r22, %r21, 1;
	add.s32 	%r23, %r22, %r2;
	shr.u32 	%r24, %r2, 5;
	shr.s32 	%r25, %r23, 5;
	mad.lo.s32 	%r3, %r18, %r1, %r2;
	mul.wide.s32 	%rd8, %r3, 4;
	add.s64 	%rd1, %rd7, %rd8;
	ld.global.u32 	%r26, [%rd1];
	add.s32 	%r27, %r24, %r2;
	shl.b32 	%r28, %r27, 2;
	mov.u32 	%r29, temp;
	add.s32 	%r4, %r29, %r28;
	st.shared.u32 	[%r4], %r26;
	mul.wide.s32 	%rd2, %r22, 4;
	add.s64 	%rd3, %rd1, %rd2;
	ld.global.u32 	%r30, [%rd3];
	add.s32 	%r31, %r25, %r23;
	shl.b32 	%r32, %r31, 2;
	add.s32 	%r5, %r29, %r32;
	st.shared.u32 	[%r5], %r30;
	shr.s32 	%r83, %r18, 1;
	setp.lt.s32 	%p1, %r83, 1;
	mov.b32 	%r85, 1;
	@%p1 bra 	$L__BB1_5;
	shl.b32 	%r34, %r2, 1;
	or.b32  	%r7, %r34, 1;
	mov.b32 	%r85, 1;
$L__BB1_2:
	bar.sync 	0;
	setp.ge.s32 	%p2, %r2, %r83;
	@%p2 bra 	$L__BB1_4;
	mul.lo.s32 	%r35, %r85, %r7;
	add.s32 	%r36, %r35, -1;
	add.s32 	%r37, %r35, %r85;
	add.s32 	%r38, %r36, %r85;
	shr.s32 	%r39, %r36, 5;
	add.s32 	%r40, %r39, %r35;
	shr.s32 	%r41, %r38, 5;
	add.s32 	%r42, %r41, %r37;
	shl.b32 	%r43, %r40, 2;
	add.s32 	%r45, %r29, %r43;
	ld.shared.u32 	%r46, [%r45+-4];
	shl.b32 	%r47, %r42, 2;
	add.s32 	%r48, %r29, %r47;
	ld.shared.u32 	%r49, [%r48+-4];
	add.s32 	%r50, %r49, %r46;
	st.shared.u32 	[%r48+-4], %r50;
$L__BB1_4:
	shl.b32 	%r85, %r85, 1;
	shr.u32 	%r11, %r83, 1;
	setp.gt.u32 	%p3, %r83, 1;
	mov.u32 	%r83, %r11;
	@%p3 bra 	$L__BB1_2;
$L__BB1_5:
	bar.sync 	0;
	setp.ne.s32 	%p4, %r2, 0;
	@%p4 bra 	$L__BB1_7;
	add.s32 	%r51, %r18, -1;
	shr.s32 	%r52, %r51, 5;
	add.s32 	%r53, %r52, %r18;
	shl.b32 	%r54, %r53, 2;
	add.s32 	%r56, %r29, %r54;
	ld.shared.u32 	%r57, [%r56+-4];
	cvta.to.global.u64 	%rd9, %rd5;
	mul.wide.u32 	%rd10, %r1, 4;
	add.s64 	%rd11, %rd9, %rd10;
	st.global.u32 	[%rd11], %r57;
	mov.b32 	%r58, 0;
	st.shared.u32 	[%r56+-4], %r58;
$L__BB1_7:
	setp.lt.s32 	%p5, %r18, 2;
	@%p5 bra 	$L__BB1_12;
	shl.b32 	%r60, %r2, 1;
	or.b32  	%r13, %r60, 1;
	mov.b32 	%r86, 1;
$L__BB1_9:
	shr.u32 	%r85, %r85, 1;
	bar.sync 	0;
	setp.ge.u32 	%p6, %r2, %r86;
	@%p6 bra 	$L__BB1_11;
	mul.lo.s32 	%r61, %r85, %r13;
	add.s32 	%r62, %r61, -1;
	add.s32 	%r63, %r61, %r85;
	add.s32 	%r64, %r62, %r85;
	shr.s32 	%r65, %r62, 5;
	add.s32 	%r66, %r65, %r61;
	shr.s32 	%r67, %r64, 5;
	add.s32 	%r68, %r67, %r63;
	shl.b32 	%r69, %r66, 2;
	add.s32 	%r71, %r29, %r69;
	ld.shared.u32 	%r72, [%r71+-4];
	shl.b32 	%r73, %r68, 2;
	add.s32 	%r74, %r29, %r73;
	ld.shared.u32 	%r75, [%r74+-4];
	st.shared.u32 	[%r71+-4], %r75;
	add.s32 	%r76, %r75, %r72;
	st.shared.u32 	[%r74+-4], %r76;
$L__BB1_11:
	shl.b32 	%r86, %r86, 1;
	setp.lt.s32 	%p7, %r86, %r18;
	@%p7 bra 	$L__BB1_9;
$L__BB1_12:
	cvta.to.global.u64 	%rd12, %rd4;
	bar.sync 	0;
	ld.shared.u32 	%r77, [%r4];
	ld.global.u32 	%r78, [%rd1];
	add.s32 	%r79, %r78, %r77;
	add.s64 	%rd14, %rd12, %rd8;
	st.global.u32 	[%rd14], %r79;
	ld.shared.u32 	%r80, [%r5];
	ld.global.u32 	%r81, [%rd3];
	add.s32 	%r82, %r81, %r80;
	add.s64 	%rd15, %rd14, %rd2;
	st.global.u32 	[%rd15], %r82;
	ret;

}
	// .globl	_Z10small_scanPiS_
.visible .entry _Z10small_scanPiS_(
	.param .u64 .ptr .align 1 _Z10small_scanPiS__param_0,
	.param .u64 .ptr .align 1 _Z10small_scanPiS__param_1
)
{
	.reg .pred 	%p<6>;
	.reg .b32 	%r<81>;
	.reg .b64 	%rd<13>;

	ld.param.u64 	%rd3, [_Z10small_scanPiS__param_0];
	ld.param.u64 	%rd4, [_Z10small_scanPiS__param_1];
	cvta.to.global.u64 	%rd5, %rd4;
	mov.u32 	%r77, %ntid.x;
	shl.b32 	%r2, %r77, 1;
	mov.u32 	%r3, %tid.x;
	add.s32 	%r18, %r3, %r77;
	mov.u32 	%r19, %nctaid.x;
	mov.u32 	%r20, %ctaid.x;
	mad.lo.s32 	%r4, %r3, %r19, %r20;
	mad.lo.s32 	%r5, %r18, %r19, %r20;
	shr.u32 	%r21, %r3, 5;
	shr.u32 	%r22, %r18, 5;
	mul.wide.s32 	%rd6, %r4, 4;
	add.s64 	%rd1, %rd5, %rd6;
	ld.global.u32 	%r23, [%rd1];
	add.s32 	%r24, %r21, %r3;
	shl.b32 	%r25, %r24, 2;
	mov.u32 	%r26, temp;
	add.s32 	%r6, %r26, %r25;
	st.shared.u32 	[%r6], %r23;
	mul.wide.s32 	%rd7, %r5, 4;
	add.s64 	%rd2, %rd5, %rd7;
	ld.global.u32 	%r27, [%rd2];
	add.s32 	%r28, %r22, %r18;
	shl.b32 	%r29, %r28, 2;
	add.s32 	%r7, %r26, %r29;
	st.shared.u32 	[%r7], %r27;
	shl.b32 	%r30, %r3, 1;
	or.b32  	%r8, %r30, 1;
	mov.b32 	%r80, 1;
$L__BB2_1:
	bar.sync 	0;
	setp.ge.u32 	%p1, %r3, %r77;
	@%p1 bra 	$L__BB2_3;
	mul.lo.s32 	%r31, %r80, %r8;
	add.s32 	%r32, %r31, -1;
	add.s32 	%r33, %r31, %r80;
	add.s32 	%r34, %r32, %r80;
	shr.s32 	%r35, %r32, 5;
	add.s32 	%r36, %r35, %r31;
	shr.s32 	%r37, %r34, 5;
	add.s32 	%r38, %r37, %r33;
	shl.b32 	%r39, %r36, 2;
	add.s32 	%r41, %r26, %r39;
	ld.shared.u32 	%r42, [%r41+-4];
	shl.b32 	%r43, %r38, 2;
	add.s32 	%r44, %r26, %r43;
	ld.shared.u32 	%r45, [%r44+-4];
	add.s32 	%r46, %r45, %r42;
	st.shared.u32 	[%r44+-4], %r46;
$L__BB2_3:
	shl.b32 	%r80, %r80, 1;
	shr.u32 	%r12, %r77, 1;
	setp.gt.u32 	%p2, %r77, 1;
	mov.u32 	%r77, %r12;
	@%p2 bra 	$L__BB2_1;
	bar.sync 	0;
	setp.ne.s32 	%p3, %r3, 0;
	@%p3 bra 	$L__BB2_6;
	add.s32 	%r47, %r2, -1;
	shr.u32 	%r48, %r47, 5;
	add.s32 	%r49, %r48, %r2;
	shl.b32 	%r50, %r49, 2;
	add.s32 	%r52, %r26, %r50;
	mov.b32 	%r53, 0;
	st.shared.u32 	[%r52+-4], %r53;
$L__BB2_6:
	mov.b32 	%r79, 1;
$L__BB2_7:
	shr.u32 	%r80, %r80, 1;
	bar.sync 	0;
	setp.ge.u32 	%p4, %r3, %r79;
	@%p4 bra 	$L__BB2_9;
	mul.lo.s32 	%r55, %r80, %r8;
	add.s32 	%r56, %r55, -1;
	add.s32 	%r57, %r55, %r80;
	add.s32 	%r58, %r56, %r80;
	shr.s32 	%r59, %r56, 5;
	add.s32 	%r60, %r59, %r55;
	shr.s32 	%r61, %r58, 5;
	add.s32 	%r62, %r61, %r57;
	shl.b32 	%r63, %r60, 2;
	add.s32 	%r65, %r26, %r63;
	ld.shared.u32 	%r66, [%r65+-4];
	shl.b32 	%r67, %r62, 2;
	add.s32 	%r68, %r26, %r67;
	ld.shared.u32 	%r69, [%r68+-4];
	st.shared.u32 	[%r65+-4], %r69;
	add.s32 	%r70, %r69, %r66;
	st.shared.u32 	[%r68+-4], %r70;
$L__BB2_9:
	shl.b32 	%r79, %r79, 1;
	setp.lt.u32 	%p5, %r79, %r2;
	@%p5 bra 	$L__BB2_7;
	cvta.to.global.u64 	%rd8, %rd3;
	bar.sync 	0;
	ld.shared.u32 	%r71, [%r6];
	ld.global.u32 	%r72, [%rd1];
	add.s32 	%r73, %r72, %r71;
	add.s64 	%rd10, %rd8, %rd6;
	st.global.u32 	[%rd10], %r73;
	ld.shared.u32 	%r74, [%r7];
	ld.global.u32 	%r75, [%rd2];
	add.s32 	%r76, %r75, %r74;
	add.s64 	%rd12, %rd8, %rd7;
	st.global.u32 	[%rd12], %r76;
	ret;

}
	// .globl	_Z22calc_single_client_accPiS_ii
.visible .entry _Z22calc_single_client_accPiS_ii(
	.param .u64 .ptr .align 1 _Z22calc_single_client_accPiS_ii_param_0,
	.param .u64 .ptr .align 1 _Z22calc_single_client_accPiS_ii_param_1,
	.param .u32 _Z22calc_single_client_accPiS_ii_param_2,
	.param .u32 _Z22calc_single_client_accPiS_ii_param_3
)
{


	ret;

}
	// .globl	_Z17copy_first_columnPiS_ii
.visible .entry _Z17copy_first_columnPiS_ii(
	.param .u64 .ptr .align 1 _Z17copy_first_columnPiS_ii_param_0,
	.param .u64 .ptr .align 1 _Z17copy_first_columnPiS_ii_param_1,
	.param .u32 _Z17copy_first_columnPiS_ii_param_2,
	.param .u32 _Z17copy_first_columnPiS_ii_param_3
)
{
	.reg .b32 	%r<5>;
	.reg .b64 	%rd<9>;

	ld.param.u64 	%rd1, [_Z17copy_first_columnPiS_ii_param_0];
	ld.param.u64 	%rd2, [_Z17copy_first_columnPiS_ii_param_1];
	ld.param.u32 	%r1, [_Z17copy_first_columnPiS_ii_param_2];
	cvta.to.global.u64 	%rd3, %rd1;
	cvta.to.global.u64 	%rd4, %rd2;
	mov.u32 	%r2, %tid.x;
	mul.lo.s32 	%r3, %r1, %r2;
	mul.wide.s32 	%rd5, %r3, 4;
	add.s64 	%rd6, %rd4, %rd5;
	ld.global.u32 	%r4, [%rd6];
	mul.wide.u32 	%rd7, %r2, 4;
	add.s64 	%rd8, %rd3, %rd7;
	st.global.u32 	[%rd8], %r4;
	ret;

}


// ===== COMPILED SASS (sm_100) =====

	.target	sm_100

	.elftype	@"ET_EXEC"


//--------------------- .note.nv.tkinfo           --------------------------
	.section	.note.nv.tkinfo,"",@"SHT_NOTE"
	.sectionflags	@"SHF_NOTE_NV_TKINFO"
	.tkinfo
        /*0018*/ 	.word	0x00000002
        /*0030*/ 	.string	""
        /*0030*/ 	.string	"ptxas"
        /*0030*/ 	.string	"Cuda compilation tools, release 13.0, V13.0.88"
        /*0030*/ 	.string	"Build cuda_13.0.r13.0/compiler.36424714_0"
        /*0030*/ 	.string	"-arch sm_100 -m 64 "



//--------------------- .note.nv.cuinfo           --------------------------
	.section	.note.nv.cuinfo,"",@"SHT_NOTE"
	.sectionflags	@"SHF_NOTE_NV_CUINFO"
        /*0018*/ 	.short	0x0002
        /*001a*/ 	.short	0x0064
        /*001c*/ 	.short	0x0082
	.zero		2


//--------------------- .nv.info                  --------------------------
	.section	.nv.info,"",@"SHT_CUDA_INFO"
	.align	4


	//----- nvinfo : EIATTR_REGCOUNT
	.align		4
        /*0000*/ 	.byte	0x04, 0x2f
        /*0002*/ 	.short	(.L_1 - .L_0)
	.align		4
.L_0:
        /*0004*/ 	.word	index@(_Z3addPiiS_)
        /*0008*/ 	.word	0x0000000c


	//----- nvinfo : EIATTR_FRAME_SIZE
	.align		4
.L_1:
        /*000c*/ 	.byte	0x04, 0x11
        /*000e*/ 	.short	(.L_3 - .L_2)
	.align		4
.L_2:
        /*0010*/ 	.word	index@(_Z3addPiiS_)
        /*0014*/ 	.word	0x00000000


	//----- nvinfo : EIATTR_REGCOUNT
	.align		4
.L_3:
        /*0018*/ 	.byte	0x04, 0x2f
        /*001a*/ 	.short	(.L_5 - .L_4)
	.align		4
.L_4:
        /*001c*/ 	.word	index@(_Z4scanPiS_iS_)
        /*0020*/ 	.word	0x00000013


	//----- nvinfo : EIATTR_FRAME_SIZE
	.align		4
.L_5:
        /*0024*/ 	.byte	0x04, 0x11
        /*0026*/ 	.short	(.L_7 - .L_6)
	.align		4
.L_6:
        /*0028*/ 	.word	index@(_Z4scanPiS_iS_)
        /*002c*/ 	.word	0x00000000


	//----- nvinfo : EIATTR_REGCOUNT
	.align		4
.L_7:
        /*0030*/ 	.byte	0x04, 0x2f
        /*0032*/ 	.short	(.L_9 - .L_8)
	.align		4
.L_8:
        /*0034*/ 	.word	index@(_Z10small_scanPiS_)
        /*0038*/ 	.word	0x00000014


	//----- nvinfo : EIATTR_FRAME_SIZE
	.align		4
.L_9:
        /*003c*/ 	.byte	0x04, 0x11
        /*003e*/ 	.short	(.L_11 - .L_10)
	.align		4
.L_10:
        /*0040*/ 	.word	index@(_Z10small_scanPiS_)
        /*0044*/ 	.word	0x00000000


	//----- nvinfo : EIATTR_REGCOUNT
	.align		4
.L_11:
        /*0048*/ 	.byte	0x04, 0x2f
        /*004a*/ 	.short	(.L_13 - .L_12)
	.align		4
.L_12:
        /*004c*/ 	.word	index@(_Z22calc_single_client_accPiS_ii)
        /*0050*/ 	.word	0x00000004


	//----- nvinfo : EIATTR_FRAME_SIZE
	.align		4
.L_13:
        /*0054*/ 	.byte	0x04, 0x11
        /*0056*/ 	.short	(.L_15 - .L_14)
	.align		4
.L_14:
        /*0058*/ 	.word	index@(_Z22calc_single_client_accPiS_ii)
        /*005c*/ 	.word	0x00000000


	//----- nvinfo : EIATTR_REGCOUNT
	.align		4
.L_15:
        /*0060*/ 	.byte	0x04, 0x2f
        /*0062*/ 	.short	(.L_17 - .L_16)
	.align		4
.L_16:
        /*0064*/ 	.word	index@(_Z17copy_first_columnPiS_ii)
        /*0068*/ 	.word	0x0000000a


	//----- nvinfo : EIATTR_FRAME_SIZE
	.align		4
.L_17:
        /*006c*/ 	.byte	0x04, 0x11
        /*006e*/ 	.short	(.L_19 - .L_18)
	.align		4
.L_18:
        /*0070*/ 	.word	index@(_Z17copy_first_columnPiS_ii)
        /*0074*/ 	.word	0x00000000


	//----- nvinfo : EIATTR_MIN_STACK_SIZE
	.align		4
.L_19:
        /*0078*/ 	.byte	0x04, 0x12
        /*007a*/ 	.short	(.L_21 - .L_20)
	.align		4
.L_20:
        /*007c*/ 	.word	index@(_Z17copy_first_columnPiS_ii)
        /*0080*/ 	.word	0x00000000


	//----- nvinfo : EIATTR_MIN_STACK_SIZE
	.align		4
.L_21:
        /*0084*/ 	.byte	0x04, 0x12
        /*0086*/ 	.short	(.L_23 - .L_22)
	.align		4
.L_22:
        /*0088*/ 	.word	index@(_Z22calc_single_client_accPiS_ii)
        /*008c*/ 	.word	0x00000000


	//----- nvinfo : EIATTR_MIN_STACK_SIZE
	.align		4
.L_23:
        /*0090*/ 	.byte	0x04, 0x12
        /*0092*/ 	.short	(.L_25 - .L_24)
	.align		4
.L_24:
        /*0094*/ 	.word	index@(_Z10small_scanPiS_)
        /*0098*/ 	.word	0x00000000


	//----- nvinfo : EIATTR_MIN_STACK_SIZE
	.align		4
.L_25:
        /*009c*/ 	.byte	0x04, 0x12
        /*009e*/ 	.short	(.L_27 - .L_26)
	.align		4
.L_26:
        /*00a0*/ 	.word	index@(_Z4scanPiS_iS_)
        /*00a4*/ 	.word	0x00000000


	//----- nvinfo : EIATTR_MIN_STACK_SIZE
	.align		4
.L_27:
        /*00a8*/ 	.byte	0x04, 0x12
        /*00aa*/ 	.short	(.L_29 - .L_28)
	.align		4
.L_28:
        /*00ac*/ 	.word	index@(_Z3addPiiS_)
        /*00b0*/ 	.word	0x00000000
.L_29:


//--------------------- .nv.compat                --------------------------
	.section	.nv.compat,"",@"SHT_CUDA_COMPAT_INFO"
	.align	4
        /*0000*/ 	.byte	0x02, 0x09, 0x00, 0x00, 0x02, 0x02, 0x01, 0x00, 0x02, 0x05, 0x05, 0x00, 0x03, 0x07, 0x01, 0x01
        /*0010*/ 	.byte	0x02, 0x03, 0x00, 0x00, 0x02, 0x06, 0x01, 0x00, 0x04, 0x0b, 0x08, 0x00, 0x09, 0x00, 0x00, 0x00
        /*0020*/ 	.byte	0x00, 0x00, 0x00, 0x00


//--------------------- .nv.info._Z17copy_first_columnPiS_ii --------------------------
	.section	.nv.info._Z17copy_first_columnPiS_ii,"",@"SHT_CUDA_INFO"
	.sectionflags	@""
	.align	4


	//----- nvinfo : EIATTR_CUDA_API_VERSION
	.align		4
        /*0000*/ 	.byte	0x04, 0x37
        /*0002*/ 	.short	(.L_31 - .L_30)
.L_30:
        /*0004*/ 	.word	0x00000082


	//----- nvinfo : EIATTR_KPARAM_INFO
	.align		4
.L_31:
        /*0008*/ 	.byte	0x04, 0x17
        /*000a*/ 	.short	(.L_33 - .L_32)
.L_32:
        /*000c*/ 	.word	0x00000000
        /*0010*/ 	.short	0x0003
        /*0012*/ 	.short	0x0014
        /*0014*/ 	.byte	0x00, 0xf0, 0x11, 0x00


	//----- nvinfo : EIATTR_KPARAM_INFO
	.align		4
.L_33:
        /*0018*/ 	.byte	0x04, 0x17
        /*001a*/ 	.short	(.L_35 - .L_34)
.L_34:
        /*001c*/ 	.word	0x00000000
        /*0020*/ 	.short	0x0002
        /*0022*/ 	.short	0x0010
        /*0024*/ 	.byte	0x00, 0xf0, 0x11, 0x00


	//----- nvinfo : EIATTR_KPARAM_INFO
	.align		4
.L_35:
        /*0028*/ 	.byte	0x04, 0x17
        /*002a*/ 	.short	(.L_37 - .L_36)
.L_36:
        /*002c*/ 	.word	0x00000000
        /*0030*/ 	.short	0x0001
        /*0032*/ 	.short	0x0008
        /*0034*/ 	.byte	0x00, 0xf5, 0x21, 0x00


	//----- nvinfo : EIATTR_KPARAM_INFO
	.align		4
.L_37:
        /*0038*/ 	.byte	0x04, 0x17
        /*003a*/ 	.short	(.L_39 - .L_38)
.L_38:
        /*003c*/ 	.word	0x00000000
        /*0040*/ 	.short	0x0000
        /*0042*/ 	.short	0x0000
        /*0044*/ 	.byte	0x00, 0xf5, 0x21, 0x00


	//----- nvinfo : EIATTR_SPARSE_MMA_MASK
	.align		4
.L_39:
        /*0048*/ 	.byte	0x03, 0x50
        /*004a*/ 	.short	0x0000


	//----- nvinfo : EIATTR_MAXREG_COUNT
	.align		4
        /*004c*/ 	.byte	0x03, 0x1b
        /*004e*/ 	.short	0x00ff


	//----- nvinfo : EIATTR_MERCURY_ISA_VERSION
	.align		4
        /*0050*/ 	.byte	0x03, 0x5f
        /*0052*/ 	.short	0x0101


	//----- nvinfo : EIATTR_VRC_CTA_INIT_COUNT
	.align		4
        /*0054*/ 	.byte	0x02, 0x4a
	.zero		1
	.zero		1


	//----- nvinfo : EIATTR_EXIT_INSTR_OFFSETS
	.align		4
        /*0058*/ 	.byte	0x04, 0x1c
        /*005a*/ 	.short	(.L_41 - .L_40)


	//   ....[0]....
.L_40:
        /*005c*/ 	.word	0x000000b0


	//----- nvinfo : EIATTR_CBANK_PARAM_SIZE
	.align		4
.L_41:
        /*0060*/ 	.byte	0x03, 0x19
        /*0062*/ 	.short	0x0018


	//----- nvinfo : EIATTR_PARAM_CBANK
	.align		4
        /*0064*/ 	.byte	0x04, 0x0a
        /*0066*/ 	.short	(.L_43 - .L_42)
	.align		4
.L_42:
        /*0068*/ 	.word	index@(.nv.constant0._Z17copy_first_columnPiS_ii)
        /*006c*/ 	.short	0x0380
        /*006e*/ 	.short	0x0018


	//----- nvinfo : EIATTR_SW_WAR
	.align		4
.L_43:
        /*0070*/ 	.byte	0x04, 0x36
        /*0072*/ 	.short	(.L_45 - .L_44)
.L_44:
        /*0074*/ 	.word	0x00000008
.L_45:


//--------------------- .nv.info._Z22calc_single_client_accPiS_ii --------------------------
	.section	.nv.info._Z22calc_single_client_accPiS_ii,"",@"SHT_CUDA_INFO"
	.sectionflags	@""
	.align	4


	//----- nvinfo : EIATTR_CUDA_API_VERSION
	.align		4
        /*0000*/ 	.byte	0x04, 0x37
        /*0002*/ 	.short	(.L_47 - .L_46)
.L_46:
        /*0004*/ 	.word	0x00000082


	//----- nvinfo : EIATTR_KPARAM_INFO
	.align		4
.L_47:
        /*0008*/ 	.byte	0x04, 0x17
        /*000a*/ 	.short	(.L_49 - .L_48)
.L_48:
        /*000c*/ 	.word	0x00000000
        /*0010*/ 	.short	0x0003
        /*0012*/ 	.short	0x0014
        /*0014*/ 	.byte	0x00, 0xf0, 0x11, 0x00


	//----- nvinfo : EIATTR_KPARAM_INFO
	.align		4
.L_49:
        /*0018*/ 	.byte	0x04, 0x17
        /*001a*/ 	.short	(.L_51 - .L_50)
.L_50:
        /*001c*/ 	.word	0x00000000
        /*0020*/ 	.short	0x0002
        /*0022*/ 	.short	0x0010
        /*0024*/ 	.byte	0x00, 0xf0, 0x11, 0x00


	//----- nvinfo : EIATTR_KPARAM_INFO
	.align		4
.L_51:
        /*0028*/ 	.byte	0x04, 0x17
        /*002a*/ 	.short	(.L_53 - .L_52)
.L_52:
        /*002c*/ 	.word	0x00000000
        /*0030*/ 	.short	0x0001
        /*0032*/ 	.short	0x0008
        /*0034*/ 	.byte	0x00, 0xf5, 0x21, 0x00


	//----- nvinfo : EIATTR_KPARAM_INFO
	.align		4
.L_53:
        /*0038*/ 	.byte	0x04, 0x17
        /*003a*/ 	.short	(.L_55 - .L_54)
.L_54:
        /*003c*/ 	.word	0x00000000
        /*0040*/ 	.short	0x0000
        /*0042*/ 	.short	0x0000
        /*0044*/ 	.byte	0x00, 0xf5, 0x21, 0x00


	//----- nvinfo : EIATTR_SPARSE_MMA_MASK
	.align		4
.L_55:
        /*0048*/ 	.byte	0x03, 0x50
        /*004a*/ 	.short	0x0000


	//----- nvinfo : EIATTR_MAXREG_COUNT
	.align		4
        /*004c*/ 	.byte	0x03, 0x1b
        /*004e*/ 	.short	0x00ff


	//----- nvinfo : EIATTR_MERCURY_ISA_VERSION
	.align		4
        /*0050*/ 	.byte	0x03, 0x5f
        /*0052*/ 	.short	0x0101


	//----- nvinfo : EIATTR_VRC_CTA_INIT_COUNT
	.align		4
        /*0054*/ 	.byte	0x02, 0x4a
	.zero		1
	.zero		1


	//----- nvinfo : EIATTR_EXIT_INSTR_OFFSETS
	.align		4
        /*0058*/ 	.byte	0x04, 0x1c
        /*005a*/ 	.short	(.L_57 - .L_56)


	//   ....[0]....
.L_56:
        /*005c*/ 	.word	0x00000010


	//----- nvinfo : EIATTR_CBANK_PARAM_SIZE
	.align		4
.L_57:
        /*0060*/ 	.byte	0x03, 0x19
        /*0062*/ 	.short	0x0018


	//----- nvinfo : EIATTR_PARAM_CBANK
	.align		4
        /*0064*/ 	.byte	0x04, 0x0a
        /*0066*/ 	.short	(.L_59 - .L_58)
	.align		4
.L_58:
        /*0068*/ 	.word	index@(.nv.constant0._Z22calc_single_client_accPiS_ii)
        /*006c*/ 	.short	0x0380
        /*006e*/ 	.short	0x0018


	//----- nvinfo : EIATTR_SW_WAR
	.align		4
.L_59:
        /*0070*/ 	.byte	0x04, 0x36
        /*0072*/ 	.short	(.L_61 - .L_60)
.L_60:
        /*0074*/ 	.word	0x00000008
.L_61:


//--------------------- .nv.info._Z10small_scanPiS_ --------------------------
	.section	.nv.info._Z10small_scanPiS_,"",@"SHT_CUDA_INFO"
	.sectionflags	@""
	.align	4


	//----- nvinfo : EIATTR_CUDA_API_VERSION
	.align		4
        /*0000*/ 	.byte	0x04, 0x37
        /*0002*/ 	.short	(.L_63 - .L_62)
.L_62:
        /*0004*/ 	.word	0x00000082


	//----- nvinfo : EIATTR_KPARAM_INFO
	.align		4
.L_63:
        /*0008*/ 	.byte	0x04, 0x17
        /*000a*/ 	.short	(.L_65 - .L_64)
.L_64:
        /*000c*/ 	.word	0x00000000
        /*0010*/ 	.short	0x0001
        /*0012*/ 	.short	0x0008
        /*0014*/ 	.byte	0x00, 0xf5, 0x21, 0x00


	//----- nvinfo : EIATTR_KPARAM_INFO
	.align		4
.L_65:
        /*0018*/ 	.byte	0x04, 0x17
        /*001a*/ 	.short	(.L_67 - .L_66)
.L_66:
        /*001c*/ 	.word	0x00000000
        /*0020*/ 	.short	0x0000
        /*0022*/ 	.short	0x0000
        /*0024*/ 	.byte	0x00, 0xf5, 0x21, 0x00


	//----- nvinfo : EIATTR_SPARSE_MMA_MASK
	.align		4
.L_67:
        /*0028*/ 	.byte	0x03, 0x50
        /*002a*/ 	.short	0x0000


	//----- nvinfo : EIATTR_MAXREG_COUNT
	.align		4
        /*002c*/ 	.byte	0x03, 0x1b
        /*002e*/ 	.short	0x00ff


	//----- nvinfo : EIATTR_NUM_BARRIERS
	.align		4
        /*0030*/ 	.byte	0x02, 0x4c
        /*0032*/ 	.byte	0x01
	.zero		1


	//----- nvinfo : EIATTR_MERCURY_ISA_VERSION
	.align		4
        /*0034*/ 	.byte	0x03, 0x5f
        /*0036*/ 	.short	0x0101


	//----- nvinfo : EIATTR_VRC_CTA_INIT_COUNT
	.align		4
        /*0038*/ 	.byte	0x02, 0x4a
	.zero		1
	.zero		1


	//----- nvinfo : EIATTR_EXIT_INSTR_OFFSETS
	.align		4
        /*003c*/ 	.byte	0x04, 0x1c
        /*003e*/ 	.short	(.L_69 - .L_68)


	//   ....[0]....
.L_68:
        /*0040*/ 	.word	0x00000590


	//----- nvinfo : EIATTR_CRS_STACK_SIZE
	.align		4
.L_69:
        /*0044*/ 	.byte	0x04, 0x1e
        /*0046*/ 	.short	(.L_71 - .L_70)
.L_70:
        /*0048*/ 	.word	0x00000000


	//----- nvinfo : EIATTR_CBANK_PARAM_SIZE
	.align		4
.L_71:
        /*004c*/ 	.byte	0x03, 0x19
        /*004e*/ 	.short	0x0010


	//----- nvinfo : EIATTR_PARAM_CBANK
	.align		4
        /*0050*/ 	.byte	0x04, 0x0a
        /*0052*/ 	.short	(.L_73 - .L_72)
	.align		4
.L_72:
        /*0054*/ 	.word	index@(.nv.constant0._Z10small_scanPiS_)
        /*0058*/ 	.short	0x0380
        /*005a*/ 	.short	0x0010


	//----- nvinfo : EIATTR_SW_WAR
	.align		4
.L_73:
        /*005c*/ 	.byte	0x04, 0x36
        /*005e*/ 	.short	(.L_75 - .L_74)
.L_74:
        /*0060*/ 	.word	0x00000008
.L_75:


//--------------------- .nv.info._Z4scanPiS_iS_   --------------------------
	.section	.nv.info._Z4scanPiS_iS_,"",@"SHT_CUDA_INFO"
	.sectionflags	@""
	.align	4


	//----- nvinfo : EIATTR_CUDA_API_VERSION
	.align		4
        /*0000*/ 	.byte	0x04, 0x37
        /*0002*/ 	.short	(.L_77 - .L_76)
.L_76:
        /*0004*/ 	.word	0x00000082


	//----- nvinfo : EIATTR_KPARAM_INFO
	.align		4
.L_77:
        /*0008*/ 	.byte	0x04, 0x17
        /*000a*/ 	.short	(.L_79 - .L_78)
.L_78:
        /*000c*/ 	.word	0x00000000
        /*0010*/ 	.short	0x0003
        /*0012*/ 	.short	0x0018
        /*0014*/ 	.byte	0x00, 0xf5, 0x21, 0x00


	//----- nvinfo : EIATTR_KPARAM_INFO
	.align		4
.L_79:
        /*0018*/ 	.byte	0x04, 0x17
        /*001a*/ 	.short	(.L_81 - .L_80)
.L_80:
        /*001c*/ 	.word	0x00000000
        /*0020*/ 	.short	0x0002
        /*0022*/ 	.short	0x0010
        /*0024*/ 	.byte	0x00, 0xf0, 0x11, 0x00


	//----- nvinfo : EIATTR_KPARAM_INFO
	.align		4
.L_81:
        /*0028*/ 	.byte	0x04, 0x17
        /*002a*/ 	.short	(.L_83 - .L_82)
.L_82:
        /*002c*/ 	.word	0x00000000
        /*0030*/ 	.short	0x0001
        /*0032*/ 	.short	0x0008
        /*0034*/ 	.byte	0x00, 0xf5, 0x21, 0x00


	//----- nvinfo : EIATTR_KPARAM_INFO
	.align		4
.L_83:
        /*0038*/ 	.byte	0x04, 0x17
        /*003a*/ 	.short	(.L_85 - .L_84)
.L_84:
        /*003c*/ 	.word	0x00000000
        /*0040*/ 	.short	0x0000
        /*0042*/ 	.short	0x0000
        /*0044*/ 	.byte	0x00, 0xf5, 0x21, 0x00


	//----- nvinfo : EIATTR_SPARSE_MMA_MASK
	.align		4
.L_85:
        /*0048*/ 	.byte	0x03, 0x50
        /*004a*/ 	.short	0x0000


	//----- nvinfo : EIATTR_MAXREG_COUNT
	.align		4
        /*004c*/ 	.byte	0x03, 0x1b
        /*004e*/ 	.short	0x00ff


	//----- nvinfo : EIATTR_NUM_BARRIERS
	.align		4
        /*0050*/ 	.byte	0x02, 0x4c
        /*0052*/ 	.byte	0x01
	.zero		1


	//----- nvinfo : EIATTR_MERCURY_ISA_VERSION
	.align		4
        /*0054*/ 	.byte	0x03, 0x5f
        /*0056*/ 	.short	0x0101


	//----- nvinfo : EIATTR_VRC_CTA_INIT_COUNT
	.align		4
        /*0058*/ 	.byte	0x02, 0x4a
	.zero		1
	.zero		1


	//----- nvinfo : EIATTR_EXIT_INSTR_OFFSETS
	.align		4
        /*005c*/ 	.byte	0x04, 0x1c
        /*005e*/ 	.short	(.L_87 - .L_86)


	//   ....[0]....
.L_86:
        /*0060*/ 	.word	0x00000680


	//----- nvinfo : EIATTR_CRS_STACK_SIZE
	.align		4
.L_87:
        /*0064*/ 	.byte	0x04, 0x1e
        /*0066*/ 	.short	(.L_89 - .L_88)
.L_88:
        /*0068*/ 	.word	0x00000000


	//----- nvinfo : EIATTR_CBANK_PARAM_SIZE
	.align		4
.L_89:
        /*006c*/ 	.byte	0x03, 0x19
        /*006e*/ 	.short	0x0020


	//----- nvinfo : EIATTR_PARAM_CBANK
	.align		4
        /*0070*/ 	.byte	0x04, 0x0a
        /*0072*/ 	.short	(.L_91 - .L_90)
	.align		4
.L_90:
        /*0074*/ 	.word	index@(.nv.constant0._Z4scanPiS_iS_)
        /*0078*/ 	.short	0x0380
        /*007a*/ 	.short	0x0020


	//----- nvinfo : EIATTR_SW_WAR
	.align		4
.L_91:
        /*007c*/ 	.byte	0x04, 0x36
        /*007e*/ 	.short	(.L_93 - .L_92)
.L_92:
        /*0080*/ 	.word	0x00000008
.L_93:


//--------------------- .nv.info._Z3addPiiS_      --------------------------
	.section	.nv.info._Z3addPiiS_,"",@"SHT_CUDA_INFO"
	.sectionflags	@""
	.align	4


	//----- nvinfo : EIATTR_CUDA_API_VERSION
	.align		4
        /*0000*/ 	.byte	0x04, 0x37
        /*0002*/ 	.short	(.L_95 - .L_94)
.L_94:
        /*0004*/ 	.word	0x00000082


	//----- nvinfo : EIATTR_KPARAM_INFO
	.align		4
.L_95:
        /*0008*/ 	.byte	0x04, 0x17
        /*000a*/ 	.short	(.L_97 - .L_96)
.L_96:
        /*000c*/ 	.word	0x00000000
        /*0010*/ 	.short	0x0002
        /*0012*/ 	.short	0x0010
        /*0014*/ 	.byte	0x00, 0xf5, 0x21, 0x00


	//----- nvinfo : EIATTR_KPARAM_INFO
	.align		4
.L_97:
        /*0018*/ 	.byte	0x04, 0x17
        /*001a*/ 	.short	(.L_99 - .L_98)
.L_98:
        /*001c*/ 	.word	0x00000000
        /*0020*/ 	.short	0x0001
        /*0022*/ 	.short	0x0008
        /*0024*/ 	.byte	0x00, 0xf0, 0x11, 0x00


	//----- nvinfo : EIATTR_KPARAM_INFO
	.align		4
.L_99:
        /*0028*/ 	.byte	0x04, 0x17
        /*002a*/ 	.short	(.L_101 - .L_100)
.L_100:
        /*002c*/ 	.word	0x00000000
        /*0030*/ 	.short	0x0000
        /*0032*/ 	.short	0x0000
        /*0034*/ 	.byte	0x00, 0xf5, 0x21, 0x00


	//----- nvinfo : EIATTR_SPARSE_MMA_MASK
	.align		4
.L_101:
        /*0038*/ 	.byte	0x03, 0x50
        /*003a*/ 	.short	0x0000


	//----- nvinfo : EIATTR_MAXREG_COUNT
	.align		4
        /*003c*/ 	.byte	0x03, 0x1b
        /*003e*/ 	.short	0x00ff


	//----- nvinfo : EIATTR_MERCURY_ISA_VERSION
	.align		4
        /*0040*/ 	.byte	0x03, 0x5f
        /*0042*/ 	.short	0x0101


	//----- nvinfo : EIATTR_VRC_CTA_INIT_COUNT
	.align		4
        /*0044*/ 	.byte	0x02, 0x4a
	.zero		1
	.zero		1


	//----- nvinfo : EIATTR_EXIT_INSTR_OFFSETS
	.align		4
        /*0048*/ 	.byte	0x04, 0x1c
        /*004a*/ 	.short	(.L_103 - .L_102)


	//   ....[0]....
.L_102:
        /*004c*/ 	.word	0x000000e0


	//----- nvinfo : EIATTR_CBANK_PARAM_SIZE
	.align		4
.L_103:
        /*0050*/ 	.byte	0x03, 0x19
        /*0052*/ 	.short	0x0018


	//----- nvinfo : EIATTR_PARAM_CBANK
	.align		4
        /*0054*/ 	.byte	0x04, 0x0a
        /*0056*/ 	.short	(.L_105 - .L_104)
	.align		4
.L_104:
        /*0058*/ 	.word	index@(.nv.constant0._Z3addPiiS_)
        /*005c*/ 	.short	0x0380
        /*005e*/ 	.short	0x0018


	//----- nvinfo : EIATTR_SW_WAR
	.align		4
.L_105:
        /*0060*/ 	.byte	0x04, 0x36
        /*0062*/ 	.short	(.L_107 - .L_106)
.L_106:
        /*0064*/ 	.word	0x00000008
.L_107:


//--------------------- .nv.callgraph             --------------------------
	.section	.nv.callgraph,"",@"SHT_CUDA_CALLGRAPH"
	.align	4
	.sectionentsize	8
	.align		4
        /*0000*/ 	.word	0x00000000
	.align		4
        /*0004*/ 	.word	0xffffffff
	.align		4
        /*0008*/ 	.word	0x00000000
	.align		4
        /*000c*/ 	.word	0xfffffffe
	.align		4
        /*0010*/ 	.word	0x00000000
	.align		4
        /*0014*/ 	.word	0xfffffffd
	.align		4
        /*0018*/ 	.word	0x00000000
	.align		4
        /*001c*/ 	.word	0xfffffffc


//--------------------- .text._Z17copy_first_columnPiS_ii --------------------------
	.section	.text._Z17copy_first_columnPiS_ii,"ax",@progbits
	.align	128
        .global         _Z17copy_first_columnPiS_ii
        .type           _Z17copy_first_columnPiS_ii,@function
        .size           _Z17copy_first_columnPiS_ii,(.L_x_21 - _Z17copy_first_columnPiS_ii)
        .other          _Z17copy_first_columnPiS_ii,@"STO_CUDA_ENTRY STV_DEFAULT"
_Z17copy_first_columnPiS_ii:
.text._Z17copy_first_columnPiS_ii:
[----:B------:R-:W-:Y:S01]  /*0000*/  LDC R1, c[0x0][0x37c] ;  /* 0x0000df00ff017b82 */ /* 0x000fe20000000800 */
[----:B------:R-:W0:Y:S07]  /*0010*/  S2R R7, SR_TID.X ;  /* 0x0000000000077919 */ /* 0x000e2e0000002100 */
[----:B------:R-:W1:Y:S01]  /*0020*/  LDC.64 R2, c[0x0][0x388] ;  /* 0x0000e200ff027b82 */ /* 0x000e620000000a00 */
[----:B------:R-:W0:Y:S01]  /*0030*/  LDCU UR6, c[0x0][0x390] ;  /* 0x00007200ff0677ac */ /* 0x000e220008000800 */
[----:B------:R-:W2:Y:S01]  /*0040*/  LDCU.64 UR4, c[0x0][0x358] ;  /* 0x00006b00ff0477ac */ /* 0x000ea20008000a00 */
[----:B0-----:R-:W-:-:S04]  /*0050*/  IMAD R5, R7, UR6, RZ ;  /* 0x0000000607057c24 */ /* 0x001fc8000f8e02ff */
[----:B-1----:R-:W-:Y:S02]  /*0060*/  IMAD.WIDE R2, R5, 0x4, R2 ;  /* 0x0000000405027825 */ /* 0x002fe400078e0202 */
[----:B------:R-:W0:Y:S04]  /*0070*/  LDC.64 R4, c[0x0][0x380] ;  /* 0x0000e000ff047b82 */ /* 0x000e280000000a00 */
[----:B--2---:R-:W2:Y:S01]  /*0080*/  LDG.E R3, desc[UR4][R2.64] ;  /* 0x0000000402037981 */ /* 0x004ea2000c1e1900 */
[----:B0-----:R-:W-:-:S05]  /*0090*/  IMAD.WIDE.U32 R4, R7, 0x4, R4 ;  /* 0x0000000407047825 */ /* 0x001fca00078e0004 */
[----:B--2---:R-:W-:Y:S01]  /*00a0*/  STG.E desc[UR4][R4.64], R3 ;  /* 0x0000000304007986 */ /* 0x004fe2000c101904 */
[----:B------:R-:W-:Y:S05]  /*00b0*/  EXIT ;  /* 0x000000000000794d */ /* 0x000fea0003800000 */
.L_x_0:
[----:B------:R-:W-:-:S00]  /*00c0*/  BRA `(.L_x_0) ;  /* 0xfffffffc00fc7947 */ /* 0x000fc0000383ffff */
[----:B------:R-:W-:-:S00]  /*00d0*/  NOP ;  /* 0x0000000000007918 */ /* 0x000fc00000000000 */
        /* <DEDUP_REMOVED lines=10> */
.L_x_21:


//--------------------- .text._Z22calc_single_client_accPiS_ii --------------------------
	.section	.text._Z22calc_single_client_accPiS_ii,"ax",@progbits
	.align	128
        .global         _Z22calc_single_client_accPiS_ii
        .type           _Z22calc_single_client_accPiS_ii,@function
        .size           _Z22calc_single_client_accPiS_ii,(.L_x_22 - _Z22calc_single_client_accPiS_ii)
        .other          _Z22calc_single_client_accPiS_ii,@"STO_CUDA_ENTRY STV_DEFAULT"
_Z22calc_single_client_accPiS_ii:
.text._Z22calc_single_client_accPiS_ii:
[----:B------:R-:W-:Y:S01]  /*0000*/  LDC R1, c[0x0][0x37c] ;  /* 0x0000df00ff017b82 */ /* 0x000fe20000000800 */
[----:B------:R-:W-:Y:S05]  /*0010*/  EXIT ;  /* 0x000000000000794d */ /* 0x000fea0003800000 */
.L_x_1:
        /* <DEDUP_REMOVED lines=14> */
.L_x_22:


//--------------------- .text._Z10small_scanPiS_  --------------------------
	.section	.text._Z10small_scanPiS_,"ax",@progbits
	.align	128
        .global         _Z10small_scanPiS_
        .type           _Z10small_scanPiS_,@function
        .size           _Z10small_scanPiS_,(.L_x_23 - _Z10small_scanPiS_)
        .other          _Z10small_scanPiS_,@"STO_CUDA_ENTRY STV_DEFAULT"
_Z10small_scanPiS_:
.text._Z10small_scanPiS_:
[----:B------:R-:W-:Y:S01]  /*0000*/  LDC R1, c[0x0][0x37c] ;  /* 0x0000df00ff017b82 */ /* 0x000fe20000000800 */
[----:B------:R-:W0:Y:S07]  /*0010*/  S2R R7, SR_TID.X ;  /* 0x0000000000077919 */ /* 0x000e2e0000002100 */
[----:B------:R-:W0:Y:S01]  /*0020*/  LDC R8, c[0x0][0x360] ;  /* 0x0000d800ff087b82 */ /* 0x000e220000000800 */
[----:B------:R-:W1:Y:S01]  /*0030*/  LDCU UR4, c[0x0][0x370] ;  /* 0x00006e00ff0477ac */ /* 0x000e620008000800 */
[----:B------:R-:W1:Y:S01]  /*0040*/  S2R R0, SR_CTAID.X ;  /* 0x0000000000007919 */ /* 0x000e620000002500 */
[----:B------:R-:W2:Y:S05]  /*0050*/  LDCU.64 UR8, c[0x0][0x358] ;  /* 0x00006b00ff0877ac */ /* 0x000eaa0008000a00 */
[----:B------:R-:W3:Y:S01]  /*0060*/  LDC.64 R2, c[0x0][0x388] ;  /* 0x0000e200ff027b82 */ /* 0x000ee20000000a00 */
[----:B0-----:R-:W-:-:S02]  /*0070*/  IMAD.IADD R9, R8, 0x1, R7 ;  /* 0x0000000108097824 */ /* 0x001fc400078e0207 */
[--C-:B-1----:R-:W-:Y:S02]  /*0080*/  IMAD R6, R7, UR4, R0.reuse ;  /* 0x0000000407067c24 */ /* 0x102fe4000f8e0200 */
[----:B------:R-:W-:Y:S02]  /*0090*/  IMAD R0, R9, UR4, R0 ;  /* 0x0000000409007c24 */ /* 0x000fe4000f8e0200 */
[----:B---3--:R-:W-:-:S04]  /*00a0*/  IMAD.WIDE R4, R6, 0x4, R2 ;  /* 0x0000000406047825 */ /* 0x008fc800078e0202 */
[----:B------:R-:W-:Y:S01]  /*00b0*/  IMAD.WIDE R2, R0, 0x4, R2 ;  /* 0x0000000400027825 */ /* 0x000fe200078e0202 */
[----:B--2---:R-:W2:Y:S04]  /*00c0*/  LDG.E R13, desc[UR8][R4.64] ;  /* 0x00000008040d7981 */ /* 0x004ea8000c1e1900 */
[----:B------:R-:W3:Y:S01]  /*00d0*/  LDG.E R12, desc[UR8][R2.64] ;  /* 0x00000008020c7981 */ /* 0x000ee2000c1e1900 */
[----:B------:R-:W0:Y:S01]  /*00e0*/  S2UR UR5, SR_CgaCtaId ;  /* 0x00000000000579c3 */ /* 0x000e220000008800 */
[----:B------:R-:W-:Y:S01]  /*00f0*/  UMOV UR4, 0x400 ;  /* 0x0000040000047882 */ /* 0x000fe20000000000 */
[----:B------:R-:W-:Y:S01]  /*0100*/  LEA.HI R10, R7, R7, RZ, 0x1b ;  /* 0x00000007070a7211 */ /* 0x000fe200078fd8ff */
[----:B------:R-:W-:Y:S01]  /*0110*/  IMAD.MOV.U32 R14, RZ, RZ, R8 ;  /* 0x000000ffff0e7224 */ /* 0x000fe200078e0008 */
[----:B------:R-:W-:-:S02]  /*0120*/  LEA.HI R9, R9, R9, RZ, 0x1b ;  /* 0x0000000909097211 */ /* 0x000fc400078fd8ff */
[----:B------:R-:W-:Y:S01]  /*0130*/  LEA R11, R7, 0x1, 0x1 ;  /* 0x00000001070b7811 */ /* 0x000fe200078e08ff */
[----:B0-----:R-:W-:-:S03]  /*0140*/  ULEA UR4, UR5, UR4, 0x18 ;  /* 0x0000000405047291 */ /* 0x001fc6000f8ec0ff */
[----:B------:R-:W-:-:S03]  /*0150*/  UMOV UR5, 0x1 ;  /* 0x0000000100057882 */ /* 0x000fc60000000000 */
[----:B------:R-:W-:Y:S02]  /*0160*/  LEA R10, R10, UR4, 0x2 ;  /* 0x000000040a0a7c11 */ /* 0x000fe4000f8e10ff */
[----:B------:R-:W-:-:S03]  /*0170*/  LEA R9, R9, UR4, 0x2 ;  /* 0x0000000409097c11 */ /* 0x000fc6000f8e10ff */
[----:B--2---:R0:W-:Y:S04]  /*0180*/  STS [R10], R13 ;  /* 0x0000000d0a007388 */ /* 0x0041e80000000800 */
[----:B---3--:R0:W-:Y:S02]  /*0190*/  STS [R9], R12 ;  /* 0x0000000c09007388 */ /* 0x0081e40000000800 */
.L_x_4:
[----:B------:R-:W-:Y:S01]  /*01a0*/  BAR.SYNC.DEFER_BLOCKING 0x0 ;  /* 0x0000000000007b1d */ /* 0x000fe20000010000 */
[----:B------:R-:W-:Y:S02]  /*01b0*/  ISETP.GE.U32.AND P0, PT, R7, R14, PT ;  /* 0x0000000e0700720c */ /* 0x000fe40003f06070 */
[----:B------:R-:W-:-:S03]  /*01c0*/  ISETP.GT.U32.AND P1, PT, R14, 0x1, PT ;  /* 0x000000010e00780c */ /* 0x000fc60003f24070 */
[----:B------:R-:W-:Y:S08]  /*01d0*/  BSSY.RECONVERGENT B0, `(.L_x_2) ;  /* 0x000000e000007945 */ /* 0x000ff00003800200 */
[----:B-1----:R-:W-:Y:S05]  /*01e0*/  @P0 BRA `(.L_x_3) ;  /* 0x0000000000300947 */ /* 0x002fea0003800000 */
[----:B0-----:R-:W-:-:S04]  /*01f0*/  IMAD R12, R11, UR5, RZ ;  /* 0x000000050b0c7c24 */ /* 0x001fc8000f8e02ff */
[C---:B------:R-:W-:Y:S02]  /*0200*/  VIADD R13, R12.reuse, 0xffffffff ;  /* 0xffffffff0c0d7836 */ /* 0x040fe40000000000 */
[----:B------:R-:W-:Y:S02]  /*0210*/  VIADD R15, R12, UR5 ;  /* 0x000000050c0f7c36 */ /* 0x000fe40008000000 */
[C---:B------:R-:W-:Y:S01]  /*0220*/  VIADD R16, R13.reuse, UR5 ;  /* 0x000000050d107c36 */ /* 0x040fe20008000000 */
[----:B------:R-:W-:-:S04]  /*0230*/  LEA.HI.SX32 R12, R13, R12, 0x1b ;  /* 0x0000000c0d0c7211 */ /* 0x000fc800078fdaff */
[----:B------:R-:W-:Y:S02]  /*0240*/  LEA.HI.SX32 R15, R16, R15, 0x1b ;  /* 0x0000000f100f7211 */ /* 0x000fe400078fdaff */
[----:B------:R-:W-:Y:S02]  /*0250*/  LEA R12, R12, UR4, 0x2 ;  /* 0x000000040c0c7c11 */ /* 0x000fe4000f8e10ff */
[----:B------:R-:W-:-:S04]  /*0260*/  LEA R15, R15, UR4, 0x2 ;  /* 0x000000040f0f7c11 */ /* 0x000fc8000f8e10ff */
[----:B------:R-:W-:Y:S04]  /*0270*/  LDS R12, [R12+-0x4] ;  /* 0xfffffc000c0c7984 */ /* 0x000fe80000000800 */
[----:B------:R-:W0:Y:S02]  /*0280*/  LDS R13, [R15+-0x4] ;  /* 0xfffffc000f0d7984 */ /* 0x000e240000000800 */
[----:B0-----:R-:W-:-:S05]  /*0290*/  IMAD.IADD R16, R12, 0x1, R13 ;  /* 0x000000010c107824 */ /* 0x001fca00078e020d */
[----:B------:R1:W-:Y:S02]  /*02a0*/  STS [R15+-0x4], R16 ;  /* 0xfffffc100f007388 */ /* 0x0003e40000000800 */
.L_x_3:
[----:B------:R-:W-:Y:S05]  /*02b0*/  BSYNC.RECONVERGENT B0 ;  /* 0x0000000000007941 */ /* 0x000fea0003800200 */
.L_x_2:
[----:B------:R-:W-:Y:S01]  /*02c0*/  USHF.L.U32 UR5, UR5, 0x1, URZ ;  /* 0x0000000105057899 */ /* 0x000fe200080006ff */
[----:B------:R-:W-:Y:S01]  /*02d0*/  SHF.R.U32.HI R14, RZ, 0x1, R14 ;  /* 0x00000001ff0e7819 */ /* 0x000fe2000001160e */
[----:B------:R-:W-:Y:S10]  /*02e0*/  @P1 BRA `(.L_x_4) ;  /* 0xfffffffc00ac1947 */ /* 0x000ff4000383ffff */
[----:B------:R-:W-:Y:S01]  /*02f0*/  BAR.SYNC.DEFER_BLOCKING 0x0 ;  /* 0x0000000000007b1d */ /* 0x000fe20000010000 */
[----:B------:R-:W-:Y:S01]  /*0300*/  ISETP.NE.AND P0, PT, R7, RZ, PT ;  /* 0x000000ff0700720c */ /* 0x000fe20003f05270 */
[----:B------:R-:W-:-:S04]  /*0310*/  IMAD.SHL.U32 R17, R8, 0x2, RZ ;  /* 0x0000000208117824 */ /* 0x000fc800078e00ff */
[----:B------:R-:W-:-:S08]  /*0320*/  UMOV UR6, 0x1 ;  /* 0x0000000100067882 */ /* 0x000fd00000000000 */
[----:B------:R-:W-:-:S04]  /*0330*/  @!P0 IADD3 R8, PT, PT, R17, -0x1, RZ ;  /* 0xffffffff11088810 */ /* 0x000fc80007ffe0ff */
[----:B------:R-:W-:-:S04]  /*0340*/  @!P0 LEA.HI R8, R8, R17, RZ, 0x1b ;  /* 0x0000001108088211 */ /* 0x000fc800078fd8ff */
[----:B------:R-:W-:-:S05]  /*0350*/  @!P0 LEA R8, R8, UR4, 0x2 ;  /* 0x0000000408088c11 */ /* 0x000fca000f8e10ff */
[----:B------:R2:W-:Y:S02]  /*0360*/  @!P0 STS [R8+-0x4], RZ ;  /* 0xfffffcff08008388 */ /* 0x0005e40000000800 */
.L_x_7:
[----:B------:R-:W-:Y:S01]  /*0370*/  BAR.SYNC.DEFER_BLOCKING 0x0 ;  /* 0x0000000000007b1d */ /* 0x000fe20000010000 */
[----:B------:R-:W-:Y:S01]  /*0380*/  ISETP.GE.U32.AND P0, PT, R7, UR6, PT ;  /* 0x0000000607007c0c */ /* 0x000fe2000bf06070 */
[----:B------:R-:W-:Y:S02]  /*0390*/  USHF.L.U32 UR6, UR6, 0x1, URZ ;  /* 0x0000000106067899 */ /* 0x000fe400080006ff */
[----:B------:R-:W-:Y:S02]  /*03a0*/  USHF.R.U32.HI UR5, URZ, 0x1, UR5 ;  /* 0x00000001ff057899 */ /* 0x000fe40008011605 */
[----:B------:R-:W-:Y:S02]  /*03b0*/  BSSY.RECONVERGENT B0, `(.L_x_5) ;  /* 0x0000010000007945 */ /* 0x000fe40003800200 */
[----:B------:R-:W-:-:S06]  /*03c0*/  ISETP.LE.U32.AND P1, PT, R17, UR6, PT ;  /* 0x0000000611007c0c */ /* 0x000fcc000bf23070 */
[----:B---3--:R-:W-:Y:S07]  /*03d0*/  @P0 BRA `(.L_x_6) ;  /* 0x0000000000340947 */ /* 0x008fee0003800000 */
[----:B--2---:R-:W-:-:S04]  /*03e0*/  IMAD R8, R11, UR5, RZ ;  /* 0x000000050b087c24 */ /* 0x004fc8000f8e02ff */
[C---:B0-----:R-:W-:Y:S02]  /*03f0*/  VIADD R13, R8.reuse, 0xffffffff ;  /* 0xffffffff080d7836 */ /* 0x041fe40000000000 */
[----:B------:R-:W-:Y:S02]  /*0400*/  VIADD R12, R8, UR5 ;  /* 0x00000005080c7c36 */ /* 0x000fe40008000000 */
[C---:B-1----:R-:W-:Y:S01]  /*0410*/  VIADD R15, R13.reuse, UR5 ;  /* 0x000000050d0f7c36 */ /* 0x042fe20008000000 */
[----:B------:R-:W-:-:S04]  /*0420*/  LEA.HI.SX32 R8, R13, R8, 0x1b ;  /* 0x000000080d087211 */ /* 0x000fc800078fdaff */
[----:B------:R-:W-:Y:S02]  /*0430*/  LEA.HI.SX32 R12, R15, R12, 0x1b ;  /* 0x0000000c0f0c7211 */ /* 0x000fe400078fdaff */
[----:B------:R-:W-:Y:S02]  /*0440*/  LEA R8, R8, UR4, 0x2 ;  /* 0x0000000408087c11 */ /* 0x000fe4000f8e10ff */
[----:B------:R-:W-:-:S03]  /*0450*/  LEA R13, R12, UR4, 0x2 ;  /* 0x000000040c0d7c11 */ /* 0x000fc6000f8e10ff */
[----:B------:R-:W-:Y:S04]  /*0460*/  LDS R12, [R8+-0x4] ;  /* 0xfffffc00080c7984 */ /* 0x000fe80000000800 */
[----:B------:R-:W0:Y:S02]  /*0470*/  LDS R15, [R13+-0x4] ;  /* 0xfffffc000d0f7984 */ /* 0x000e240000000800 */
[----:B0-----:R-:W-:Y:S02]  /*0480*/  IADD3 R12, PT, PT, R12, R15, RZ ;  /* 0x0000000f0c0c7210 */ /* 0x001fe40007ffe0ff */
[----:B------:R3:W-:Y:S04]  /*0490*/  STS [R8+-0x4], R15 ;  /* 0xfffffc0f08007388 */ /* 0x0007e80000000800 */
[----:B------:R3:W-:Y:S02]  /*04a0*/  STS [R13+-0x4], R12 ;  /* 0xfffffc0c0d007388 */ /* 0x0007e40000000800 */
.L_x_6:
[----:B------:R-:W-:Y:S05]  /*04b0*/  BSYNC.RECONVERGENT B0 ;  /* 0x0000000000007941 */ /* 0x000fea0003800200 */
.L_x_5:
[----:B------:R-:W-:Y:S05]  /*04c0*/  @!P1 BRA `(.L_x_7) ;  /* 0xfffffffc00a89947 */ /* 0x000fea000383ffff */
[----:B------:R-:W-:Y:S08]  /*04d0*/  BAR.SYNC.DEFER_BLOCKING 0x0 ;  /* 0x0000000000007b1d */ /* 0x000ff00000010000 */
[----:B0--3--:R-:W0:Y:S01]  /*04e0*/  LDC.64 R12, c[0x0][0x380] ;  /* 0x0000e000ff0c7b82 */ /* 0x009e220000000a00 */
[----:B------:R-:W3:Y:S04]  /*04f0*/  LDG.E R5, desc[UR8][R4.64] ;  /* 0x0000000804057981 */ /* 0x000ee8000c1e1900 */
[----:B------:R-:W3:Y:S01]  /*0500*/  LDS R10, [R10] ;  /* 0x000000000a0a7984 */ /* 0x000ee20000000800 */
[----:B0-----:R-:W-:-:S03]  /*0510*/  IMAD.WIDE R6, R6, 0x4, R12 ;  /* 0x0000000406067825 */ /* 0x001fc600078e020c */
[----:B------:R-:W1:Y:S01]  /*0520*/  LDS R9, [R9] ;  /* 0x0000000009097984 */ /* 0x000e620000000800 */
[----:B---3--:R-:W-:-:S05]  /*0530*/  IMAD.IADD R11, R10, 0x1, R5 ;  /* 0x000000010a0b7824 */ /* 0x008fca00078e0205 */
[----:B------:R-:W-:Y:S04]  /*0540*/  STG.E desc[UR8][R6.64], R11 ;  /* 0x0000000b06007986 */ /* 0x000fe8000c101908 */
[----:B------:R-:W1:Y:S01]  /*0550*/  LDG.E R2, desc[UR8][R2.64] ;  /* 0x0000000802027981 */ /* 0x000e62000c1e1900 */
[----:B------:R-:W-:-:S04]  /*0560*/  IMAD.WIDE R12, R0, 0x4, R12 ;  /* 0x00000004000c7825 */ /* 0x000fc800078e020c */
[----:B-1----:R-:W-:-:S05]  /*0570*/  IMAD.IADD R15, R9, 0x1, R2 ;  /* 0x00000001090f7824 */ /* 0x002fca00078e0202 */
[----:B------:R-:W-:Y:S01]  /*0580*/  STG.E desc[UR8][R12.64], R15 ;  /* 0x0000000f0c007986 */ /* 0x000fe2000c101908 */
[----:B------:R-:W-:Y:S05]  /*0590*/  EXIT ;  /* 0x000000000000794d */ /* 0x000fea0003800000 */
.L_x_8:
        /* <DEDUP_REMOVED lines=14> */
.L_x_23:


//--------------------- .text._Z4scanPiS_iS_      --------------------------
	.section	.text._Z4scanPiS_iS_,"ax",@progbits
	.align	128
        .global         _Z4scanPiS_iS_
        .type           _Z4scanPiS_iS_,@function
        .size           _Z4scanPiS_iS_,(.L_x_24 - _Z4scanPiS_iS_)
        .other          _Z4scanPiS_iS_,@"STO_CUDA_ENTRY STV_DEFAULT"
_Z4scanPiS_iS_:
.text._Z4scanPiS_iS_:
[----:B------:R-:W-:Y:S01]  /*0000*/  LDC R1, c[0x0][0x37c] ;  /* 0x0000df00ff017b82 */ /* 0x000fe20000000800 */
[----:B------:R-:W0:Y:S07]  /*0010*/  S2R R9, SR_CTAID.X ;  /* 0x0000000000097919 */ /* 0x000e2e0000002500 */
[----:B------:R-:W1:Y:S01]  /*0020*/  LDC R12, c[0x0][0x390] ;  /* 0x0000e400ff0c7b82 */ /* 0x000e620000000800 */
[----:B------:R-:W2:Y:S01]  /*0030*/  LDCU.64 UR8, c[0x0][0x358] ;  /* 0x00006b00ff0877ac */ /* 0x000ea20008000a00 */
[----:B------:R-:W0:Y:S06]  /*0040*/  S2R R6, SR_TID.X ;  /* 0x0000000000067919 */ /* 0x000e2c0000002100 */
[----:B------:R-:W3:Y:S01]  /*0050*/  LDC.64 R4, c[0x0][0x388] ;  /* 0x0000e200ff047b82 */ /* 0x000ee20000000a00 */
[----:B-1----:R-:W-:-:S04]  /*0060*/  LEA.HI R7, R12, R12, RZ, 0x1 ;  /* 0x0000000c0c077211 */ /* 0x002fc800078f08ff */
[----:B------:R-:W-:Y:S01]  /*0070*/  SHF.R.S32.HI R7, RZ, 0x1, R7 ;  /* 0x00000001ff077819 */ /* 0x000fe20000011407 */
[----:B0-----:R-:W-:-:S04]  /*0080*/  IMAD R0, R9, R12, R6 ;  /* 0x0000000c09007224 */ /* 0x001fc800078e0206 */
[----:B---3--:R-:W-:-:S05]  /*0090*/  IMAD.WIDE R4, R0, 0x4, R4 ;  /* 0x0000000400047825 */ /* 0x008fca00078e0204 */
[----:B--2---:R-:W2:Y:S01]  /*00a0*/  LDG.E R11, desc[UR8][R4.64] ;  /* 0x00000008040b7981 */ /* 0x004ea2000c1e1900 */
[----:B------:R-:W-:-:S05]  /*00b0*/  IMAD.WIDE R2, R7, 0x4, R4 ;  /* 0x0000000407027825 */ /* 0x000fca00078e0204 */
[----:B------:R-:W3:Y:S01]  /*00c0*/  LDG.E R13, desc[UR8][R2.64] ;  /* 0x00000008020d7981 */ /* 0x000ee2000c1e1900 */
[----:B------:R-:W0:Y:S01]  /*00d0*/  S2UR UR5, SR_CgaCtaId ;  /* 0x00000000000579c3 */ /* 0x000e220000008800 */
[----:B------:R-:W-:Y:S01]  /*00e0*/  UMOV UR4, 0x400 ;  /* 0x0000040000047882 */ /* 0x000fe20000000000 */
[----:B------:R-:W-:Y:S01]  /*00f0*/  IMAD.IADD R8, R7, 0x1, R6 ;  /* 0x0000000107087824 */ /* 0x000fe200078e0206 */
[----:B------:R-:W-:-:S04]  /*0100*/  LEA.HI R10, R6, R6, RZ, 0x1b ;  /* 0x00000006060a7211 */ /* 0x000fc800078fd8ff */
[----:B------:R-:W-:Y:S02]  /*0110*/  LEA.HI.SX32 R8, R8, R8, 0x1b ;  /* 0x0000000808087211 */ /* 0x000fe400078fdaff */
[----:B------:R-:W-:Y:S01]  /*0120*/  SHF.R.S32.HI R12, RZ, 0x1, R12 ;  /* 0x00000001ff0c7819 */ /* 0x000fe2000001140c */
[----:B0-----:R-:W-:-:S06]  /*0130*/  ULEA UR4, UR5, UR4, 0x18 ;  /* 0x0000000405047291 */ /* 0x001fcc000f8ec0ff */
[----:B------:R-:W-:Y:S02]  /*0140*/  LEA R10, R10, UR4, 0x2 ;  /* 0x000000040a0a7c11 */ /* 0x000fe4000f8e10ff */
[----:B------:R-:W-:Y:S02]  /*0150*/  LEA R8, R8, UR4, 0x2 ;  /* 0x0000000408087c11 */ /* 0x000fe4000f8e10ff */
[----:B------:R-:W-:Y:S01]  /*0160*/  ISETP.GE.AND P0, PT, R12, 0x1, PT ;  /* 0x000000010c00780c */ /* 0x000fe20003f06270 */
[----:B------:R-:W-:Y:S01]  /*0170*/  UMOV UR7, 0x1 ;  /* 0x0000000100077882 */ /* 0x000fe20000000000 */
[----:B--2---:R0:W-:Y:S04]  /*0180*/  STS [R10], R11 ;  /* 0x0000000b0a007388 */ /* 0x0041e80000000800 */
[----:B---3--:R0:W-:Y:S07]  /*0190*/  STS [R8], R13 ;  /* 0x0000000d08007388 */ /* 0x0081ee0000000800 */
[----:B------:R-:W-:Y:S05]  /*01a0*/  @!P0 BRA `(.L_x_9) ;  /* 0x00000000005c8947 */ /* 0x000fea0003800000 */
[----:B------:R-:W-:Y:S01]  /*01b0*/  LEA R15, R6, 0x1, 0x1 ;  /* 0x00000001060f7811 */ /* 0x000fe200078e08ff */
[----:B------:R-:W-:-:S06]  /*01c0*/  UMOV UR7, 0x1 ;  /* 0x0000000100077882 */ /* 0x000fcc0000000000 */
.L_x_12:
[----:B------:R-:W-:Y:S01]  /*01d0*/  BAR.SYNC.DEFER_BLOCKING 0x0 ;  /* 0x0000000000007b1d */ /* 0x000fe20000010000 */
[----:B------:R-:W-:Y:S02]  /*01e0*/  ISETP.GE.AND P0, PT, R6, R12, PT ;  /* 0x0000000c0600720c */ /* 0x000fe40003f06270 */
        /* <DEDUP_REMOVED lines=15> */
.L_x_11:
[----:B------:R-:W-:Y:S05]  /*02e0*/  BSYNC.RECONVERGENT B0 ;  /* 0x0000000000007941 */ /* 0x000fea0003800200 */
.L_x_10:
[----:B------:R-:W-:Y:S01]  /*02f0*/  USHF.L.U32 UR7, UR7, 0x1, URZ ;  /* 0x0000000107077899 */ /* 0x000fe200080006ff */
[----:B------:R-:W-:Y:S01]  /*0300*/  SHF.R.U32.HI R12, RZ, 0x1, R12 ;  /* 0x00000001ff0c7819 */ /* 0x000fe2000001160c */
[----:B------:R-:W-:Y:S10]  /*0310*/  @P1 BRA `(.L_x_12) ;  /* 0xfffffffc00ac1947 */ /* 0x000ff4000383ffff */
.L_x_9:
[----:B------:R-:W-:Y:S01]  /*0320*/  BAR.SYNC.DEFER_BLOCKING 0x0 ;  /* 0x0000000000007b1d */ /* 0x000fe20000010000 */
[----:B------:R-:W-:-:S05]  /*0330*/  ISETP.NE.AND P0, PT, R6, RZ, PT ;  /* 0x000000ff0600720c */ /* 0x000fca0003f05270 */
[----:B------:R-:W-:Y:S08]  /*0340*/  BSSY.RECONVERGENT B0, `(.L_x_13) ;  /* 0x000000b000007945 */ /* 0x000ff00003800200 */
[----:B------:R-:W-:Y:S05]  /*0350*/  @P0 BRA `(.L_x_14) ;  /* 0x0000000000240947 */ /* 0x000fea0003800000 */
[----:B------:R-:W2:Y:S01]  /*0360*/  LDCU UR6, c[0x0][0x390] ;  /* 0x00007200ff0677ac */ /* 0x000ea20008000800 */
[----:B01----:R-:W0:Y:S01]  /*0370*/  LDC.64 R12, c[0x0][0x398] ;  /* 0x0000e600ff0c7b82 */ /* 0x003e220000000a00 */
[----:B--2---:R-:W-:-:S04]  /*0380*/  UIADD3 UR5, UPT, UPT, UR6, -0x1, URZ ;  /* 0xffffffff06057890 */ /* 0x004fc8000fffe0ff */
[----:B------:R-:W-:Y:S01]  /*0390*/  ULEA.HI.SX32 UR5, UR5, UR6, 0x1b ;  /* 0x0000000605057291 */ /* 0x000fe2000f8fdaff */
[----:B0-----:R-:W-:-:S03]  /*03a0*/  IMAD.WIDE.U32 R12, R9, 0x4, R12 ;  /* 0x00000004090c7825 */ /* 0x001fc600078e000c */
[----:B------:R-:W-:-:S09]  /*03b0*/  ULEA UR5, UR5, UR4, 0x2 ;  /* 0x0000000405057291 */ /* 0x000fd2000f8e10ff */
[----:B------:R-:W0:Y:S04]  /*03c0*/  LDS R11, [UR5+-0x4] ;  /* 0xfffffc05ff0b7984 */ /* 0x000e280008000800 */
[----:B------:R-:W-:Y:S04]  /*03d0*/  STS [UR5+-0x4], RZ ;  /* 0xfffffcffff007988 */ /* 0x000fe80008000805 */
[----:B0-----:R2:W-:Y:S02]  /*03e0*/  STG.E desc[UR8][R12.64], R11 ;  /* 0x0000000b0c007986 */ /* 0x0015e4000c101908 */
.L_x_14:
[----:B------:R-:W-:Y:S05]  /*03f0*/  BSYNC.RECONVERGENT B0 ;  /* 0x0000000000007941 */ /* 0x000fea0003800200 */
.L_x_13:
[----:B------:R-:W3:Y:S02]  /*0400*/  LDCU UR5, c[0x0][0x390] ;  /* 0x00007200ff0577ac */ /* 0x000ee40008000800 */
[----:B---3--:R-:W-:-:S09]  /*0410*/  UISETP.GE.AND UP0, UPT, UR5, 0x2, UPT ;  /* 0x000000020500788c */ /* 0x008fd2000bf06270 */
[----:B------:R-:W-:Y:S05]  /*0420*/  BRA.U !UP0, `(.L_x_15) ;  /* 0x0000000108647547 */ /* 0x000fea000b800000 */
[----:B012---:R-:W-:Y:S01]  /*0430*/  LEA R13, R6, 0x1, 0x1 ;  /* 0x00000001060d7811 */ /* 0x007fe200078e08ff */
[----:B------:R-:W0:Y:S01]  /*0440*/  LDCU UR6, c[0x0][0x390] ;  /* 0x00007200ff0677ac */ /* 0x000e220008000800 */
[----:B------:R-:W-:-:S05]  /*0450*/  UMOV UR5, 0x1 ;  /* 0x0000000100057882 */ /* 0x000fca0000000000 */
.L_x_18:
[----:B------:R-:W-:Y:S01]  /*0460*/  BAR.SYNC.DEFER_BLOCKING 0x0 ;  /* 0x0000000000007b1d */ /* 0x000fe20000010000 */
[----:B------:R-:W-:Y:S01]  /*0470*/  ISETP.GE.U32.AND P0, PT, R6, UR5, PT ;  /* 0x0000000506007c0c */ /* 0x000fe2000bf06070 */
[----:B------:R-:W-:Y:S02]  /*0480*/  USHF.L.U32 UR5, UR5, 0x1, URZ ;  /* 0x0000000105057899 */ /* 0x000fe400080006ff */
[----:B------:R-:W-:Y:S02]  /*0490*/  USHF.R.U32.HI UR7, URZ, 0x1, UR7 ;  /* 0x00000001ff077899 */ /* 0x000fe40008011607 */
[----:B------:R-:W-:Y:S08]  /*04a0*/  BSSY.RECONVERGENT B0, `(.L_x_16) ;  /* 0x000000f000007945 */ /* 0x000ff00003800200 */
[----:B-1----:R-:W-:Y:S05]  /*04b0*/  @P0 BRA `(.L_x_17) ;  /* 0x0000000000340947 */ /* 0x002fea0003800000 */
[----:B------:R-:W-:-:S04]  /*04c0*/  IMAD R9, R13, UR7, RZ ;  /* 0x000000070d097c24 */ /* 0x000fc8000f8e02ff */
[C---:B------:R-:W-:Y:S02]  /*04d0*/  VIADD R12, R9.reuse, 0xffffffff ;  /* 0xffffffff090c7836 */ /* 0x040fe40000000000 */
[----:B------:R-:W-:Y:S02]  /*04e0*/  VIADD R11, R9, UR7 ;  /* 0x00000007090b7c36 */ /* 0x000fe40008000000 */
[C---:B------:R-:W-:Y:S01]  /*04f0*/  VIADD R14, R12.reuse, UR7 ;  /* 0x000000070c0e7c36 */ /* 0x040fe20008000000 */
[----:B------:R-:W-:-:S04]  /*0500*/  LEA.HI.SX32 R9, R12, R9, 0x1b ;  /* 0x000000090c097211 */ /* 0x000fc800078fdaff */
[----:B------:R-:W-:Y:S02]  /*0510*/  LEA.HI.SX32 R11, R14, R11, 0x1b ;  /* 0x0000000b0e0b7211 */ /* 0x000fe400078fdaff */
[----:B------:R-:W-:Y:S02]  /*0520*/  LEA R9, R9, UR4, 0x2 ;  /* 0x0000000409097c11 */ /* 0x000fe4000f8e10ff */
[----:B------:R-:W-:-:S03]  /*0530*/  LEA R12, R11, UR4, 0x2 ;  /* 0x000000040b0c7c11 */ /* 0x000fc6000f8e10ff */
[----:B------:R-:W-:Y:S04]  /*0540*/  LDS R11, [R9+-0x4] ;  /* 0xfffffc00090b7984 */ /* 0x000fe80000000800 */
[----:B------:R-:W1:Y:S02]  /*0550*/  LDS R14, [R12+-0x4] ;  /* 0xfffffc000c0e7984 */ /* 0x000e640000000800 */
[----:B-1----:R-:W-:Y:S02]  /*0560*/  IMAD.IADD R11, R11, 0x1, R14 ;  /* 0x000000010b0b7824 */ /* 0x002fe400078e020e */
[----:B------:R1:W-:Y:S04]  /*0570*/  STS [R9+-0x4], R14 ;  /* 0xfffffc0e09007388 */ /* 0x0003e80000000800 */
[----:B------:R1:W-:Y:S02]  /*0580*/  STS [R12+-0x4], R11 ;  /* 0xfffffc0b0c007388 */ /* 0x0003e40000000800 */
.L_x_17:
[----:B0-----:R-:W-:Y:S05]  /*0590*/  BSYNC.RECONVERGENT B0 ;  /* 0x0000000000007941 */ /* 0x001fea0003800200 */
.L_x_16:
[----:B------:R-:W-:-:S09]  /*05a0*/  UISETP.GE.AND UP0, UPT, UR5, UR6, UPT ;  /* 0x000000060500728c */ /* 0x000fd2000bf06270 */
[----:B------:R-:W-:Y:S05]  /*05b0*/  BRA.U !UP0, `(.L_x_18) ;  /* 0xfffffffd08a87547 */ /* 0x000fea000b83ffff */
.L_x_15:
[----:B------:R-:W-:Y:S08]  /*05c0*/  BAR.SYNC.DEFER_BLOCKING 0x0 ;  /* 0x0000000000007b1d */ /* 0x000ff00000010000 */
[----:B012---:R-:W0:Y:S01]  /*05d0*/  LDC.64 R12, c[0x0][0x380] ;  /* 0x0000e000ff0c7b82 */ /* 0x007e220000000a00 */
[----:B------:R-:W2:Y:S04]  /*05e0*/  LDG.E R5, desc[UR8][R4.64] ;  /* 0x0000000804057981 */ /* 0x000ea8000c1e1900 */
[----:B------:R-:W2:Y:S01]  /*05f0*/  LDS R10, [R10] ;  /* 0x000000000a0a7984 */ /* 0x000ea20000000800 */
[----:B0-----:R-:W-:-:S03]  /*0600*/  IMAD.WIDE R12, R0, 0x4, R12 ;  /* 0x00000004000c7825 */ /* 0x001fc600078e020c */
[----:B------:R-:W0:Y:S01]  /*0610*/  LDS R8, [R8] ;  /* 0x0000000008087984 */ /* 0x000e220000000800 */
[----:B--2---:R-:W-:-:S05]  /*0620*/  IMAD.IADD R9, R10, 0x1, R5 ;  /* 0x000000010a097824 */ /* 0x004fca00078e0205 */
[----:B------:R-:W-:Y:S04]  /*0630*/  STG.E desc[UR8][R12.64], R9 ;  /* 0x000000090c007986 */ /* 0x000fe8000c101908 */
[----:B------:R-:W0:Y:S01]  /*0640*/  LDG.E R3, desc[UR8][R2.64] ;  /* 0x0000000802037981 */ /* 0x000e22000c1e1900 */
[----:B------:R-:W-:-:S04]  /*0650*/  IMAD.WIDE R6, R7, 0x4, R12 ;  /* 0x0000000407067825 */ /* 0x000fc800078e020c */
[----:B0-----:R-:W-:-:S05]  /*0660*/  IMAD.IADD R11, R8, 0x1, R3 ;  /* 0x00000001080b7824 */ /* 0x001fca00078e0203 */
[----:B------:R-:W-:Y:S01]  /*0670*/  STG.E desc[UR8][R6.64], R11 ;  /* 0x0000000b06007986 */ /* 0x000fe2000c101908 */
[----:B------:R-:W-:Y:S05]  /*0680*/  EXIT ;  /* 0x000000000000794d */ /* 0x000fea0003800000 */
.L_x_19:
        /* <DEDUP_REMOVED lines=15> */
.L_x_24:


//--------------------- .text._Z3addPiiS_         --------------------------
	.section	.text._Z3addPiiS_,"ax",@progbits
	.align	128
        .global         _Z3addPiiS_
        .type           _Z3addPiiS_,@function
        .size           _Z3addPiiS_,(.L_x_25 - _Z3addPiiS_)
        .other          _Z3addPiiS_,@"STO_CUDA_ENTRY STV_DEFAULT"
_Z3addPiiS_:
.text._Z3addPiiS_:
[----:B------:R-:W-:Y:S01]  /*0000*/  LDC R1, c[0x0][0x37c] ;  /* 0x0000df00ff017b82 */ /* 0x000fe20000000800 */
[----:B------:R-:W0:Y:S07]  /*0010*/  S2R R9, SR_CTAID.X ;  /* 0x0000000000097919 */ /* 0x000e2e0000002500 */
[----:B------:R-:W0:Y:S01]  /*0020*/  LDC.64 R2, c[0x0][0x390] ;  /* 0x0000e400ff027b82 */ /* 0x000e220000000a00 */
[----:B------:R-:W1:Y:S01]  /*0030*/  LDCU UR6, c[0x0][0x388] ;  /* 0x00007100ff0677ac */ /* 0x000e620008000800 */
[----:B------:R-:W1:Y:S01]  /*0040*/  S2R R0, SR_TID.X ;  /* 0x0000000000007919 */ /* 0x000e620000002100 */
[----:B------:R-:W2:Y:S05]  /*0050*/  LDCU.64 UR4, c[0x0][0x358] ;  /* 0x00006b00ff0477ac */ /* 0x000eaa0008000a00 */
[----:B------:R-:W3:Y:S01]  /*0060*/  LDC.64 R4, c[0x0][0x380] ;  /* 0x0000e000ff047b82 */ /* 0x000ee20000000a00 */
[----:B0-----:R-:W-:-:S04]  /*0070*/  IMAD.WIDE.U32 R2, R9, 0x4, R2 ;  /* 0x0000000409027825 */ /* 0x001fc800078e0002 */
[----:B-1----:R-:W-:Y:S02]  /*0080*/  IMAD R7, R9, UR6, R0 ;  /* 0x0000000609077c24 */ /* 0x002fe4000f8e0200 */
[----:B--2---:R-:W2:Y:S02]  /*0090*/  LDG.E R2, desc[UR4][R2.64] ;  /* 0x0000000402027981 */ /* 0x004ea4000c1e1900 */
[----:B---3--:R-:W-:-:S05]  /*00a0*/  IMAD.WIDE R4, R7, 0x4, R4 ;  /* 0x0000000407047825 */ /* 0x008fca00078e0204 */
[----:B------:R-:W2:Y:S02]  /*00b0*/  LDG.E R7, desc[UR4][R4.64] ;  /* 0x0000000404077981 */ /* 0x000ea4000c1e1900 */
[----:B--2---:R-:W-:-:S05]  /*00c0*/  IADD3 R7, PT, PT, R2, R7, RZ ;  /* 0x0000000702077210 */ /* 0x004fca0007ffe0ff */
[----:B------:R-:W-:Y:S01]  /*00d0*/  STG.E desc[UR4][R4.64], R7 ;  /* 0x0000000704007986 */ /* 0x000fe2000c101904 */
[----:B------:R-:W-:Y:S05]  /*00e0*/  EXIT ;  /* 0x000000000000794d */ /* 0x000fea0003800000 */
.L_x_20:
        /* <DEDUP_REMOVED lines=9> */
.L_x_25:


//--------------------- .nv.shared._Z17copy_first_columnPiS_ii --------------------------
	.section	.nv.shared._Z17copy_first_columnPiS_ii,"aw",@nobits
	.sectionflags	@""
	.align	16
	.zero		1024


//--------------------- .nv.shared.reserved.0     --------------------------
	.section	.nv.shared.reserved.0,"aw",@nobits
	.weak		__nv_reservedSMEM_offset_0_alias
	.size		__nv_reservedSMEM_offset_0_alias, 0, 64
	.other		__nv_reservedSMEM_offset_0_alias,@"STO_CUDA_RESERVED_SHARED STV_DEFAULT"
__nv_reservedSMEM_offset_0_alias:
	.zero		0
	.zero		64


//--------------------- .nv.shared._Z22calc_single_client_accPiS_ii --------------------------
	.section	.nv.shared._Z22calc_single_client_accPiS_ii,"aw",@nobits
	.sectionflags	@""
	.align	16
	.zero		1024


//--------------------- .nv.shared._Z10small_scanPiS_ --------------------------
	.section	.nv.shared._Z10small_scanPiS_,"aw",@nobits
	.sectionflags	@""
	.align	16
	.zero		1024


//--------------------- .nv.shared._Z4scanPiS_iS_ --------------------------
	.section	.nv.shared._Z4scanPiS_iS_,"aw",@nobits
	.sectionflags	@""
	.align	16
	.zero		1024


//--------------------- .nv.shared._Z3addPiiS_    --------------------------
	.section	.nv.shared._Z3addPiiS_,"aw",@nobits
	.sectionflags	@""
	.align	16
	.zero		1024


//--------------------- .nv.constant0._Z17copy_first_columnPiS_ii --------------------------
	.section	.nv.constant0._Z17copy_first_columnPiS_ii,"a",@progbits
	.sectionflags	@""
	.align	4
.nv.constant0._Z17copy_first_columnPiS_ii:
	.zero		920


//--------------------- .nv.constant0._Z22calc_single_client_accPiS_ii --------------------------
	.section	.nv.constant0._Z22calc_single_client_accPiS_ii,"a",@progbits
	.sectionflags	@""
	.align	4
.nv.constant0._Z22calc_single_client_accPiS_ii:
	.zero		920


//--------------------- .nv.constant0._Z10small_scanPiS_ --------------------------
	.section	.nv.constant0._Z10small_scanPiS_,"a",@progbits
	.sectionflags	@""
	.align	4
.nv.constant0._Z10small_scanPiS_:
	.zero		912


//--------------------- .nv.constant0._Z4scanPiS_iS_ --------------------------
	.section	.nv.constant0._Z4scanPiS_iS_,"a",@progbits
	.sectionflags	@""
	.align	4
.nv.constant0._Z4scanPiS_iS_:
	.zero		928


//--------------------- .nv.constant0._Z3addPiiS_ --------------------------
	.section	.nv.constant0._Z3addPiiS_,"a",@progbits
	.sectionflags	@""
	.align	4
.nv.constant0._Z3addPiiS_:
	.zero		920


//--------------------- SYMBOLS --------------------------

	.type		.nv.reservedSmem.offset0,@object
	.size		.nv.reservedSmem.offset0,0x4
	.type		.nv.reservedSmem.cap,@object
	.size		.nv.reservedSmem.cap,0x4
